//
// Generated by NVIDIA NVVM Compiler
//
// Compiler Build ID: CL-36424714
// Cuda compilation tools, release 13.0, V13.0.88
// Based on NVVM 20.0.0
//

.version 9.0
.target sm_100
.address_size 64

	// .globl	_Z5indexPi

.visible .entry _Z5indexPi(
	.param .u64 .ptr .align 1 _Z5indexPi_param_0
)
{
	.reg .b32 	%r<5>;
	.reg .b64 	%rd<5>;

	ld.param.u64 	%rd1, [_Z5indexPi_param_0];
	cvta.to.global.u64 	%rd2, %rd1;
	mov.u32 	%r1, %ntid.x;
	mov.u32 	%r2, %ctaid.x;
	mov.u32 	%r3, %tid.x;
	mad.lo.s32 	%r4, %r1, %r2, %r3;
	mul.wide.s32 	%rd3, %r4, 4;
	add.s64 	%rd4, %rd2, %rd3;
	st.global.u32 	[%rd4], %r3;
	ret;

}


// ===== COMPILED SASS (sm_100) =====

	.target	sm_100

	.elftype	@"ET_EXEC"


//--------------------- .note.nv.tkinfo           --------------------------
	.section	.note.nv.tkinfo,"",@"SHT_NOTE"
	.sectionflags	@"SHF_NOTE_NV_TKINFO"
	.tkinfo
        /*0018*/ 	.word	0x00000002
        /*0030*/ 	.string	""
        /*0030*/ 	.string	"ptxas"
        /*0030*/ 	.string	"Cuda compilation tools, release 13.0, V13.0.88"
        /*0030*/ 	.string	"Build cuda_13.0.r13.0/compiler.36424714_0"
        /*0030*/ 	.string	"-arch sm_100 -m 64 "



//--------------------- .note.nv.cuinfo           --------------------------
	.section	.note.nv.cuinfo,"",@"SHT_NOTE"
	.sectionflags	@"SHF_NOTE_NV_CUINFO"
        /*0018*/ 	.short	0x0002
        /*001a*/ 	.short	0x0064
        /*001c*/ 	.short	0x0082
	.zero		2


//--------------------- .nv.info                  --------------------------
	.section	.nv.info,"",@"SHT_CUDA_INFO"
	.align	4


	//----- nvinfo : EIATTR_REGCOUNT
	.align		4
        /*0000*/ 	.byte	0x04, 0x2f
        /*0002*/ 	.short	(.L_1 - .L_0)
	.align		4
.L_0:
        /*0004*/ 	.word	index@(_Z5indexPi)
        /*0008*/ 	.word	0x00000008


	//----- nvinfo : EIATTR_FRAME_SIZE
	.align		4
.L_1:
        /*000c*/ 	.byte	0x04, 0x11
        /*000e*/ 	.short	(.L_3 - .L_2)
	.align		4
.L_2:
        /*0010*/ 	.word	index@(_Z5indexPi)
        /*0014*/ 	.word	0x00000000


	//----- nvinfo : EIATTR_MIN_STACK_SIZE
	.align		4
.L_3:
        /*0018*/ 	.byte	0x04, 0x12
        /*001a*/ 	.short	(.L_5 - .L_4)
	.align		4
.L_4:
        /*001c*/ 	.word	index@(_Z5indexPi)
        /*0020*/ 	.word	0x00000000
.L_5:


//--------------------- .nv.compat                --------------------------
	.section	.nv.compat,"",@"SHT_CUDA_COMPAT_INFO"
	.align	4
        /*0000*/ 	.byte	0x02, 0x09, 0x00, 0x00, 0x02, 0x02, 0x01, 0x00, 0x02, 0x05, 0x05, 0x00, 0x03, 0x07, 0x01, 0x01
        /*0010*/ 	.byte	0x02, 0x03, 0x00, 0x00, 0x02, 0x06, 0x01, 0x00, 0x04, 0x0b, 0x08, 0x00, 0x09, 0x00, 0x00, 0x00
        /*0020*/ 	.byte	0x00, 0x00, 0x00, 0x00


//--------------------- .nv.info._Z5indexPi       --------------------------
	.section	.nv.info._Z5indexPi,"",@"SHT_CUDA_INFO"
	.sectionflags	@""
	.align	4


	//----- nvinfo : EIATTR_CUDA_API_VERSION
	.align		4
        /*0000*/ 	.byte	0x04, 0x37
        /*0002*/ 	.short	(.L_7 - .L_6)
.L_6:
        /*0004*/ 	.word	0x00000082


	//----- nvinfo : EIATTR_KPARAM_INFO
	.align		4
.L_7:
        /*0008*/ 	.byte	0x04, 0x17
        /*000a*/ 	.short	(.L_9 - .L_8)
.L_8:
        /*000c*/ 	.word	0x00000000
        /*0010*/ 	.short	0x0000
        /*0012*/ 	.short	0x0000
        /*0014*/ 	.byte	0x00, 0xf5, 0x21, 0x00


	//----- nvinfo : EIATTR_SPARSE_MMA_MASK
	.align		4
.L_9:
        /*0018*/ 	.byte	0x03, 0x50
        /*001a*/ 	.short	0x0000


	//----- nvinfo : EIATTR_MAXREG_COUNT
	.align		4
        /*001c*/ 	.byte	0x03, 0x1b
        /*001e*/ 	.short	0x00ff


	//----- nvinfo : EIATTR_MERCURY_ISA_VERSION
	.align		4
        /*0020*/ 	.byte	0x03, 0x5f
        /*0022*/ 	.short	0x0101


	//----- nvinfo : EIATTR_VRC_CTA_INIT_COUNT
	.align		4
        /*0024*/ 	.byte	0x02, 0x4a
	.zero		1
	.zero		1


	//----- nvinfo : EIATTR_EXIT_INSTR_OFFSETS
	.align		4
        /*0028*/ 	.byte	0x04, 0x1c
        /*002a*/ 	.short	(.L_11 - .L_10)


	//   ....[0]....
.L_10:
        /*002c*/ 	.word	0x00000090


	//----- nvinfo : EIATTR_CBANK_PARAM_SIZE
	.align		4
.L_11:
        /*0030*/ 	.byte	0x03, 0x19
        /*0032*/ 	.short	0x0008


	//----- nvinfo : EIATTR_PARAM_CBANK
	.align		4
        /*0034*/ 	.byte	0x04, 0x0a
        /*0036*/ 	.short	(.L_13 - .L_12)
	.align		4
.L_12:
        /*0038*/ 	.word	index@(.nv.constant0._Z5indexPi)
        /*003c*/ 	.short	0x0380
        /*003e*/ 	.short	0x0008


	//----- nvinfo : EIATTR_SW_WAR
	.align		4
.L_13:
        /*0040*/ 	.byte	0x04, 0x36
        /*0042*/ 	.short	(.L_15 - .L_14)
.L_14:
        /*0044*/ 	.word	0x00000008
.L_15:


//--------------------- .nv.callgraph             --------------------------
	.section	.nv.callgraph,"",@"SHT_CUDA_CALLGRAPH"
	.align	4
	.sectionentsize	8
	.align		4
        /*0000*/ 	.word	0x00000000
	.align		4
        /*0004*/ 	.word	0xffffffff
	.align		4
        /*0008*/ 	.word	0x00000000
	.align		4
        /*000c*/ 	.word	0xfffffffe
	.align		4
        /*0010*/ 	.word	0x00000000
	.align		4
        /*0014*/ 	.word	0xfffffffd
	.align		4
        /*0018*/ 	.word	0x00000000
	.align		4
        /*001c*/ 	.word	0xfffffffc


//--------------------- .text._Z5indexPi          --------------------------
	.section	.text._Z5indexPi,"ax",@progbits
	.align	128
        .global         _Z5indexPi
        .type           _Z5indexPi,@function
        .size           _Z5indexPi,(.L_x_1 - _Z5indexPi)
        .other          _Z5indexPi,@"STO_CUDA_ENTRY STV_DEFAULT"
_Z5indexPi:
.text._Z5indexPi:
[----:B------:R-:W-:Y:S01]  /*0000*/  LDC R1, c[0x0][0x37c] ;  /* 0x0000df00ff017b82 */ /* 0x000fe20000000800 */
[----:B------:R-:W0:Y:S07]  /*0010*/  S2R R5, SR_CTAID.X ;  /* 0x0000000000057919 */ /* 0x000e2e0000002500 */
[----:B------:R-:W1:Y:S01]  /*0020*/  LDC.64 R2, c[0x0][0x380] ;  /* 0x0000e000ff027b82 */ /* 0x000e620000000a00 */
[----:B------:R-:W0:Y:S01]  /*0030*/  LDCU UR6, c[0x0][0x360] ;  /* 0x00006c00ff0677ac */ /* 0x000e220008000800 */
[----:B------:R-:W0:Y:S01]  /*0040*/  S2R R0, SR_TID.X ;  /* 0x0000000000007919 */ /* 0x000e220000002100 */
[----:B------:R-:W2:Y:S01]  /*0050*/  LDCU.64 UR4, c[0x0][0x358] ;  /* 0x00006b00ff0477ac */ /* 0x000ea20008000a00 */
[----:B0-----:R-:W-:-:S04]  /*0060*/  IMAD R5, R5, UR6, R0 ;  /* 0x0000000605057c24 */ /* 0x001fc8000f8e0200 */
[----:B-1----:R-:W-:-:S05]  /*0070*/  IMAD.WIDE R2, R5, 0x4, R2 ;  /* 0x0000000405027825 */ /* 0x002fca00078e0202 */
[----:B--2---:R-:W-:Y:S01]  /*0080*/  STG.E desc[UR4][R2.64], R0 ;  /* 0x0000000002007986 */ /* 0x004fe2000c101904 */
[----:B------:R-:W-:Y:S05]  /*0090*/  EXIT ;  /* 0x000000000000794d */ /* 0x000fea0003800000 */
.L_x_0:
[----:B------:R-:W-:-:S00]  /*00a0*/  BRA `(.L_x_0) ;  /* 0xfffffffc00fc7947 */ /* 0x000fc0000383ffff */
[----:B------:R-:W-:-:S00]  /*00b0*/  NOP ;  /* 0x0000000000007918 */ /* 0x000fc00000000000 */
        /* <DEDUP_REMOVED lines=12> */
.L_x_1:


//--------------------- .nv.shared.reserved.0     --------------------------
	.section	.nv.shared.reserved.0,"aw",@nobits
	.weak		__nv_reservedSMEM_offset_0_alias
	.size		__nv_reservedSMEM_offset_0_alias, 0, 64
	.other		__nv_reservedSMEM_offset_0_alias,@"STO_CUDA_RESERVED_SHARED STV_DEFAULT"
__nv_reservedSMEM_offset_0_alias:
	.zero		0
	.zero		64


//--------------------- .nv.constant0._Z5indexPi  --------------------------
	.section	.nv.constant0._Z5indexPi,"a",@progbits
	.sectionflags	@""
	.align	4
.nv.constant0._Z5indexPi:
	.zero		904


//--------------------- SYMBOLS --------------------------

	.type		.nv.reservedSmem.offset0,@object
	.size		.nv.reservedSmem.offset0,0x4
